//
// Generated by NVIDIA NVVM Compiler
//
// Compiler Build ID: CL-36424714
// Cuda compilation tools, release 13.0, V13.0.88
// Based on NVVM 20.0.0
//

.version 9.0
.target sm_100
.address_size 64

	// .globl	_Z25unique_idx_calc_threadIdxPi
.extern .func  (.param .b32 func_retval0) vprintf
(
	.param .b64 vprintf_param_0,
	.param .b64 vprintf_param_1
)
;
.global .align 1 .b8 $str[14] = {105, 110, 112, 117, 116, 91, 37, 100, 93, 61, 37, 100, 10};

.visible .entry _Z25unique_idx_calc_threadIdxPi(
	.param .u64 .ptr .align 1 _Z25unique_idx_calc_threadIdxPi_param_0
)
{
	.local .align 8 .b8 	__local_depot0[8];
	.reg .b64 	%SP;
	.reg .b64 	%SPL;
	.reg .b32 	%r<5>;
	.reg .b64 	%rd<9>;

	mov.u64 	%SPL, __local_depot0;
	cvta.local.u64 	%SP, %SPL;
	ld.param.u64 	%rd1, [_Z25unique_idx_calc_threadIdxPi_param_0];
	cvta.to.global.u64 	%rd2, %rd1;
	add.u64 	%rd3, %SP, 0;
	add.u64 	%rd4, %SPL, 0;
	mov.u32 	%r1, %tid.x;
	mul.wide.u32 	%rd5, %r1, 4;
	add.s64 	%rd6, %rd2, %rd5;
	ld.global.u32 	%r2, [%rd6];
	st.local.v2.u32 	[%rd4], {%r1, %r2};
	mov.u64 	%rd7, $str;
	cvta.global.u64 	%rd8, %rd7;
	{ // callseq 0, 0
	.param .b64 param0;
	st.param.b64 	[param0], %rd8;
	.param .b64 param1;
	st.param.b64 	[param1], %rd3;
	.param .b32 retval0;
	call.uni (retval0), 
	vprintf, 
	(
	param0, 
	param1
	);
	ld.param.b32 	%r3, [retval0];
	} // callseq 0
	ret;

}
	// .globl	_Z34unique_idx_calc_threadIdx_blockDimPi
.visible .entry _Z34unique_idx_calc_threadIdx_blockDimPi(
	.param .u64 .ptr .align 1 _Z34unique_idx_calc_threadIdx_blockDimPi_param_0
)
{
	.local .align 8 .b8 	__local_depot1[8];
	.reg .b64 	%SP;
	.reg .b64 	%SPL;
	.reg .b32 	%r<8>;
	.reg .b64 	%rd<9>;

	mov.u64 	%SPL, __local_depot1;
	cvta.local.u64 	%SP, %SPL;
	ld.param.u64 	%rd1, [_Z34unique_idx_calc_threadIdx_blockDimPi_param_0];
	cvta.to.global.u64 	%rd2, %rd1;
	add.u64 	%rd3, %SP, 0;
	add.u64 	%rd4, %SPL, 0;
	mov.u32 	%r1, %ntid.x;
	mov.u32 	%r2, %ctaid.x;
	mov.u32 	%r3, %tid.x;
	mad.lo.s32 	%r4, %r1, %r2, %r3;
	mul.wide.s32 	%rd5, %r4, 4;
	add.s64 	%rd6, %rd2, %rd5;
	ld.global.u32 	%r5, [%rd6];
	st.local.v2.u32 	[%rd4], {%r4, %r5};
	mov.u64 	%rd7, $str;
	cvta.global.u64 	%rd8, %rd7;
	{ // callseq 1, 0
	.param .b64 param0;
	st.param.b64 	[param0], %rd8;
	.param .b64 param1;
	st.param.b64 	[param1], %rd3;
	.param .b32 retval0;
	call.uni (retval0), 
	vprintf, 
	(
	param0, 
	param1
	);
	ld.param.b32 	%r6, [retval0];
	} // callseq 1
	ret;

}


// ===== COMPILED SASS (sm_100) =====

	.target	sm_100

	.elftype	@"ET_EXEC"


//--------------------- .note.nv.tkinfo           --------------------------
	.section	.note.nv.tkinfo,"",@"SHT_NOTE"
	.sectionflags	@"SHF_NOTE_NV_TKINFO"
	.tkinfo
        /*0018*/ 	.word	0x00000002
        /*0030*/ 	.string	""
        /*0030*/ 	.string	"ptxas"
        /*0030*/ 	.string	"Cuda compilation tools, release 13.0, V13.0.88"
        /*0030*/ 	.string	"Build cuda_13.0.r13.0/compiler.36424714_0"
        /*0030*/ 	.string	"-arch sm_100 -m 64 "



//--------------------- .note.nv.cuinfo           --------------------------
	.section	.note.nv.cuinfo,"",@"SHT_NOTE"
	.sectionflags	@"SHF_NOTE_NV_CUINFO"
        /*0018*/ 	.short	0x0002
        /*001a*/ 	.short	0x0064
        /*001c*/ 	.short	0x0082
	.zero		2


//--------------------- .nv.info                  --------------------------
	.section	.nv.info,"",@"SHT_CUDA_INFO"
	.align	4


	//----- nvinfo : EIATTR_REGCOUNT
	.align		4
        /*0000*/ 	.byte	0x04, 0x2f
        /*0002*/ 	.short	(.L_2 - .L_1)
	.align		4
.L_1:
        /*0004*/ 	.word	index@(_Z25unique_idx_calc_threadIdxPi)
        /*0008*/ 	.word	0x00000018


	//----- nvinfo : EIATTR_FRAME_SIZE
	.align		4
.L_2:
        /*000c*/ 	.byte	0x04, 0x11
        /*000e*/ 	.short	(.L_4 - .L_3)
	.align		4
.L_3:
        /*0010*/ 	.word	index@(_Z25unique_idx_calc_threadIdxPi)
        /*0014*/ 	.word	0x00000008


	//----- nvinfo : EIATTR_REGCOUNT
	.align		4
.L_4:
        /*0018*/ 	.byte	0x04, 0x2f
        /*001a*/ 	.short	(.L_6 - .L_5)
	.align		4
.L_5:
        /*001c*/ 	.word	index@(_Z34unique_idx_calc_threadIdx_blockDimPi)
        /*0020*/ 	.word	0x00000018


	//----- nvinfo : EIATTR_FRAME_SIZE
	.align		4
.L_6:
        /*0024*/ 	.byte	0x04, 0x11
        /*0026*/ 	.short	(.L_8 - .L_7)
	.align		4
.L_7:
        /*0028*/ 	.word	index@(_Z34unique_idx_calc_threadIdx_blockDimPi)
        /*002c*/ 	.word	0x00000008


	//----- nvinfo : EIATTR_MIN_STACK_SIZE
	.align		4
.L_8:
        /*0030*/ 	.byte	0x04, 0x12
        /*0032*/ 	.short	(.L_10 - .L_9)
	.align		4
.L_9:
        /*0034*/ 	.word	index@(_Z34unique_idx_calc_threadIdx_blockDimPi)
        /*0038*/ 	.word	0x00000008


	//----- nvinfo : EIATTR_MIN_STACK_SIZE
	.align		4
.L_10:
        /*003c*/ 	.byte	0x04, 0x12
        /*003e*/ 	.short	(.L_12 - .L_11)
	.align		4
.L_11:
        /*0040*/ 	.word	index@(_Z25unique_idx_calc_threadIdxPi)
        /*0044*/ 	.word	0x00000008
.L_12:


//--------------------- .nv.compat                --------------------------
	.section	.nv.compat,"",@"SHT_CUDA_COMPAT_INFO"
	.align	4
        /*0000*/ 	.byte	0x02, 0x09, 0x00, 0x00, 0x02, 0x02, 0x01, 0x00, 0x02, 0x05, 0x05, 0x00, 0x03, 0x07, 0x01, 0x01
        /*0010*/ 	.byte	0x02, 0x03, 0x00, 0x00, 0x02, 0x06, 0x01, 0x00, 0x04, 0x0b, 0x08, 0x00, 0x09, 0x00, 0x00, 0x00
        /*0020*/ 	.byte	0x00, 0x00, 0x00, 0x00


//--------------------- .nv.info._Z34unique_idx_calc_threadIdx_blockDimPi --------------------------
	.section	.nv.info._Z34unique_idx_calc_threadIdx_blockDimPi,"",@"SHT_CUDA_INFO"
	.sectionflags	@""
	.align	4


	//----- nvinfo : EIATTR_CUDA_API_VERSION
	.align		4
        /*0000*/ 	.byte	0x04, 0x37
        /*0002*/ 	.short	(.L_14 - .L_13)
.L_13:
        /*0004*/ 	.word	0x00000082


	//----- nvinfo : EIATTR_KPARAM_INFO
	.align		4
.L_14:
        /*0008*/ 	.byte	0x04, 0x17
        /*000a*/ 	.short	(.L_16 - .L_15)
.L_15:
        /*000c*/ 	.word	0x00000000
        /*0010*/ 	.short	0x0000
        /*0012*/ 	.short	0x0000
        /*0014*/ 	.byte	0x00, 0xf5, 0x21, 0x00


	//----- nvinfo : EIATTR_SPARSE_MMA_MASK
	.align		4
.L_16:
        /*0018*/ 	.byte	0x03, 0x50
        /*001a*/ 	.short	0x0000


	//----- nvinfo : EIATTR_MAXREG_COUNT
	.align		4
        /*001c*/ 	.byte	0x03, 0x1b
        /*001e*/ 	.short	0x00ff


	//----- nvinfo : EIATTR_EXTERNS
	.align		4
        /*0020*/ 	.byte	0x04, 0x0f
        /*0022*/ 	.short	(.L_18 - .L_17)


	//   ....[0]....
	.align		4
.L_17:
        /*0024*/ 	.word	index@(vprintf)


	//----- nvinfo : EIATTR_MERCURY_ISA_VERSION
	.align		4
.L_18:
        /*0028*/ 	.byte	0x03, 0x5f
        /*002a*/ 	.short	0x0101


	//----- nvinfo : EIATTR_VRC_CTA_INIT_COUNT
	.align		4
        /*002c*/ 	.byte	0x02, 0x4a
	.zero		1
	.zero		1


	//----- nvinfo : EIATTR_SYSCALL_OFFSETS
	.align		4
        /*0030*/ 	.byte	0x04, 0x46
        /*0032*/ 	.short	(.L_20 - .L_19)


	//   ....[0]....
.L_19:
        /*0034*/ 	.word	0x00000150


	//----- nvinfo : EIATTR_EXIT_INSTR_OFFSETS
	.align		4
.L_20:
        /*0038*/ 	.byte	0x04, 0x1c
        /*003a*/ 	.short	(.L_22 - .L_21)


	//   ....[0]....
.L_21:
        /*003c*/ 	.word	0x00000160


	//----- nvinfo : EIATTR_CBANK_PARAM_SIZE
	.align		4
.L_22:
        /*0040*/ 	.byte	0x03, 0x19
        /*0042*/ 	.short	0x0008


	//----- nvinfo : EIATTR_PARAM_CBANK
	.align		4
        /*0044*/ 	.byte	0x04, 0x0a
        /*0046*/ 	.short	(.L_24 - .L_23)
	.align		4
.L_23:
        /*0048*/ 	.word	index@(.nv.constant0._Z34unique_idx_calc_threadIdx_blockDimPi)
        /*004c*/ 	.short	0x0380
        /*004e*/ 	.short	0x0008


	//----- nvinfo : EIATTR_SW_WAR
	.align		4
.L_24:
        /*0050*/ 	.byte	0x04, 0x36
        /*0052*/ 	.short	(.L_26 - .L_25)
.L_25:
        /*0054*/ 	.word	0x00000008
.L_26:


//--------------------- .nv.info._Z25unique_idx_calc_threadIdxPi --------------------------
	.section	.nv.info._Z25unique_idx_calc_threadIdxPi,"",@"SHT_CUDA_INFO"
	.sectionflags	@""
	.align	4


	//----- nvinfo : EIATTR_CUDA_API_VERSION
	.align		4
        /*0000*/ 	.byte	0x04, 0x37
        /*0002*/ 	.short	(.L_28 - .L_27)
.L_27:
        /*0004*/ 	.word	0x00000082


	//----- nvinfo : EIATTR_KPARAM_INFO
	.align		4
.L_28:
        /*0008*/ 	.byte	0x04, 0x17
        /*000a*/ 	.short	(.L_30 - .L_29)
.L_29:
        /*000c*/ 	.word	0x00000000
        /*0010*/ 	.short	0x0000
        /*0012*/ 	.short	0x0000
        /*0014*/ 	.byte	0x00, 0xf5, 0x21, 0x00


	//----- nvinfo : EIATTR_SPARSE_MMA_MASK
	.align		4
.L_30:
        /*0018*/ 	.byte	0x03, 0x50
        /*001a*/ 	.short	0x0000


	//----- nvinfo : EIATTR_MAXREG_COUNT
	.align		4
        /*001c*/ 	.byte	0x03, 0x1b
        /*001e*/ 	.short	0x00ff


	//----- nvinfo : EIATTR_EXTERNS
	.align		4
        /*0020*/ 	.byte	0x04, 0x0f
        /*0022*/ 	.short	(.L_32 - .L_31)


	//   ....[0]....
	.align		4
.L_31:
        /*0024*/ 	.word	index@(vprintf)


	//----- nvinfo : EIATTR_MERCURY_ISA_VERSION
	.align		4
.L_32:
        /*0028*/ 	.byte	0x03, 0x5f
        /*002a*/ 	.short	0x0101


	//----- nvinfo : EIATTR_VRC_CTA_INIT_COUNT
	.align		4
        /*002c*/ 	.byte	0x02, 0x4a
	.zero		1
	.zero		1


	//----- nvinfo : EIATTR_SYSCALL_OFFSETS
	.align		4
        /*0030*/ 	.byte	0x04, 0x46
        /*0032*/ 	.short	(.L_34 - .L_33)


	//   ....[0]....
.L_33:
        /*0034*/ 	.word	0x00000120


	//----- nvinfo : EIATTR_EXIT_INSTR_OFFSETS
	.align		4
.L_34:
        /*0038*/ 	.byte	0x04, 0x1c
        /*003a*/ 	.short	(.L_36 - .L_35)


	//   ....[0]....
.L_35:
        /*003c*/ 	.word	0x00000130


	//----- nvinfo : EIATTR_CBANK_PARAM_SIZE
	.align		4
.L_36:
        /*0040*/ 	.byte	0x03, 0x19
        /*0042*/ 	.short	0x0008


	//----- nvinfo : EIATTR_PARAM_CBANK
	.align		4
        /*0044*/ 	.byte	0x04, 0x0a
        /*0046*/ 	.short	(.L_38 - .L_37)
	.align		4
.L_37:
        /*0048*/ 	.word	index@(.nv.constant0._Z25unique_idx_calc_threadIdxPi)
        /*004c*/ 	.short	0x0380
        /*004e*/ 	.short	0x0008


	//----- nvinfo : EIATTR_SW_WAR
	.align		4
.L_38:
        /*0050*/ 	.byte	0x04, 0x36
        /*0052*/ 	.short	(.L_40 - .L_39)
.L_39:
        /*0054*/ 	.word	0x00000008
.L_40:


//--------------------- .nv.callgraph             --------------------------
	.section	.nv.callgraph,"",@"SHT_CUDA_CALLGRAPH"
	.align	4
	.sectionentsize	8
	.align		4
        /*0000*/ 	.word	0x00000000
	.align		4
        /*0004*/ 	.word	0xffffffff
	.align		4
        /*0008*/ 	.word	index@(_Z34unique_idx_calc_threadIdx_blockDimPi)
	.align		4
        /*000c*/ 	.word	index@(vprintf)
	.align		4
        /*0010*/ 	.word	index@(_Z25unique_idx_calc_threadIdxPi)
	.align		4
        /*0014*/ 	.word	index@(vprintf)
	.align		4
        /*0018*/ 	.word	0x00000000
	.align		4
        /*001c*/ 	.word	0xfffffffe
	.align		4
        /*0020*/ 	.word	0x00000000
	.align		4
        /*0024*/ 	.word	0xfffffffd
	.align		4
        /*0028*/ 	.word	0x00000000
	.align		4
        /*002c*/ 	.word	0xfffffffc


//--------------------- .nv.constant4             --------------------------
	.section	.nv.constant4,"a",@progbits
	.align	8
	.align		8
.nv.constant4:
        /*0000*/ 	.dword	vprintf
	.align		8
        /*0008*/ 	.dword	$str


//--------------------- .text._Z34unique_idx_calc_threadIdx_blockDimPi --------------------------
	.section	.text._Z34unique_idx_calc_threadIdx_blockDimPi,"ax",@progbits
	.align	128
        .global         _Z34unique_idx_calc_threadIdx_blockDimPi
        .type           _Z34unique_idx_calc_threadIdx_blockDimPi,@function
        .size           _Z34unique_idx_calc_threadIdx_blockDimPi,(.L_x_4 - _Z34unique_idx_calc_threadIdx_blockDimPi)
        .other          _Z34unique_idx_calc_threadIdx_blockDimPi,@"STO_CUDA_ENTRY STV_DEFAULT"
_Z34unique_idx_calc_threadIdx_blockDimPi:
.text._Z34unique_idx_calc_threadIdx_blockDimPi:
[----:B------:R-:W0:Y:S01]  /*0000*/  LDC R1, c[0x0][0x37c] ;  /* 0x0000df00ff017b82 */ /* 0x000e220000000800 */
[----:B------:R-:W1:Y:S07]  /*0010*/  S2R R2, SR_CTAID.X ;  /* 0x0000000000027919 */ /* 0x000e6e0000002500 */
[----:B------:R-:W2:Y:S01]  /*0020*/  LDC.64 R8, c[0x0][0x380] ;  /* 0x0000e000ff087b82 */ /* 0x000ea20000000a00 */
[----:B------:R-:W3:Y:S01]  /*0030*/  LDCU UR6, c[0x0][0x2fc] ;  /* 0x00005f80ff0677ac */ /* 0x000ee20008000800 */
[----:B0-----:R-:W-:Y:S01]  /*0040*/  VIADD R1, R1, 0xfffffff8 ;  /* 0xfffffff801017836 */ /* 0x001fe20000000000 */
[----:B------:R-:W1:Y:S01]  /*0050*/  S2R R3, SR_TID.X ;  /* 0x0000000000037919 */ /* 0x000e620000002100 */
[----:B------:R-:W1:Y:S01]  /*0060*/  LDCU UR7, c[0x0][0x360] ;  /* 0x00006c00ff0777ac */ /* 0x000e620008000800 */
[----:B------:R-:W0:Y:S01]  /*0070*/  LDCU.64 UR4, c[0x0][0x358] ;  /* 0x00006b00ff0477ac */ /* 0x000e220008000a00 */
[----:B------:R-:W-:Y:S01]  /*0080*/  MOV R0, 0x0 ;  /* 0x0000000000007802 */ /* 0x000fe20000000f00 */
[----:B------:R-:W4:Y:S01]  /*0090*/  LDCU.64 UR8, c[0x4][0x8] ;  /* 0x01000100ff0877ac */ /* 0x000f220008000a00 */
[----:B-1----:R-:W-:-:S04]  /*00a0*/  IMAD R2, R2, UR7, R3 ;  /* 0x0000000702027c24 */ /* 0x002fc8000f8e0203 */
[----:B--2---:R-:W-:-:S05]  /*00b0*/  IMAD.WIDE R8, R2, 0x4, R8 ;  /* 0x0000000402087825 */ /* 0x004fca00078e0208 */
[----:B0-----:R-:W2:Y:S01]  /*00c0*/  LDG.E R3, desc[UR4][R8.64] ;  /* 0x0000000408037981 */ /* 0x001ea2000c1e1900 */
[----:B------:R-:W0:Y:S01]  /*00d0*/  LDCU UR4, c[0x0][0x2f8] ;  /* 0x00005f00ff0477ac */ /* 0x000e220008000800 */
[----:B------:R1:W1:Y:S01]  /*00e0*/  LDC.64 R10, c[0x4][R0] ;  /* 0x01000000000a7b82 */ /* 0x0002620000000a00 */
[----:B----4-:R-:W-:Y:S01]  /*00f0*/  IMAD.U32 R4, RZ, RZ, UR8 ;  /* 0x00000008ff047e24 */ /* 0x010fe2000f8e00ff */
[----:B------:R-:W-:Y:S02]  /*0100*/  MOV R5, UR9 ;  /* 0x0000000900057c02 */ /* 0x000fe40008000f00 */
[----:B0-----:R-:W-:-:S04]  /*0110*/  IADD3 R6, P0, PT, R1, UR4, RZ ;  /* 0x0000000401067c10 */ /* 0x001fc8000ff1e0ff */
[----:B---3--:R-:W-:Y:S01]  /*0120*/  IADD3.X R7, PT, PT, RZ, UR6, RZ, P0, !PT ;  /* 0x00000006ff077c10 */ /* 0x008fe200087fe4ff */
[----:B-12---:R0:W-:Y:S08]  /*0130*/  STL.64 [R1], R2 ;  /* 0x0000000201007387 */ /* 0x0061f00000100a00 */
[----:B------:R-:W-:-:S07]  /*0140*/  LEPC R20, `(.L_x_0) ;  /* 0x000000001014794e */ /* 0x000fce0000000000 */
[----:B0-----:R-:W-:Y:S05]  /*0150*/  CALL.ABS.NOINC R10 ;  /* 0x000000000a007343 */ /* 0x001fea0003c00000 */
.L_x_0:
[----:B------:R-:W-:Y:S05]  /*0160*/  EXIT ;  /* 0x000000000000794d */ /* 0x000fea0003800000 */
.L_x_1:
[----:B------:R-:W-:-:S00]  /*0170*/  BRA `(.L_x_1) ;  /* 0xfffffffc00fc7947 */ /* 0x000fc0000383ffff */
[----:B------:R-:W-:-:S00]  /*0180*/  NOP ;  /* 0x0000000000007918 */ /* 0x000fc00000000000 */
[----:B------:R-:W-:-:S00]  /*0190*/  NOP ;  /* 0x0000000000007918 */ /* 0x000fc00000000000 */
[----:B------:R-:W-:-:S00]  /*01a0*/  NOP ;  /* 0x0000000000007918 */ /* 0x000fc00000000000 */
[----:B------:R-:W-:-:S00]  /*01b0*/  NOP ;  /* 0x0000000000007918 */ /* 0x000fc00000000000 */
[----:B------:R-:W-:-:S00]  /*01c0*/  NOP ;  /* 0x0000000000007918 */ /* 0x000fc00000000000 */
[----:B------:R-:W-:-:S00]  /*01d0*/  NOP ;  /* 0x0000000000007918 */ /* 0x000fc00000000000 */
[----:B------:R-:W-:-:S00]  /*01e0*/  NOP ;  /* 0x0000000000007918 */ /* 0x000fc00000000000 */
[----:B------:R-:W-:-:S00]  /*01f0*/  NOP ;  /* 0x0000000000007918 */ /* 0x000fc00000000000 */
.L_x_4:


//--------------------- .text._Z25unique_idx_calc_threadIdxPi --------------------------
	.section	.text._Z25unique_idx_calc_threadIdxPi,"ax",@progbits
	.align	128
        .global         _Z25unique_idx_calc_threadIdxPi
        .type           _Z25unique_idx_calc_threadIdxPi,@function
        .size           _Z25unique_idx_calc_threadIdxPi,(.L_x_5 - _Z25unique_idx_calc_threadIdxPi)
        .other          _Z25unique_idx_calc_threadIdxPi,@"STO_CUDA_ENTRY STV_DEFAULT"
_Z25unique_idx_calc_threadIdxPi:
.text._Z25unique_idx_calc_threadIdxPi:
[----:B------:R-:W0:Y:S01]  /*0000*/  LDC R1, c[0x0][0x37c] ;  /* 0x0000df00ff017b82 */ /* 0x000e220000000800 */
[----:B------:R-:W1:Y:S07]  /*0010*/  S2R R10, SR_TID.X ;  /* 0x00000000000a7919 */ /* 0x000e6e0000002100 */
[----:B------:R-:W1:Y:S01]  /*0020*/  LDC.64 R2, c[0x0][0x380] ;  /* 0x0000e000ff027b82 */ /* 0x000e620000000a00 */
[----:B------:R-:W2:Y:S01]  /*0030*/  LDCU.64 UR4, c[0x0][0x358] ;  /* 0x00006b00ff0477ac */ /* 0x000ea20008000a00 */
[----:B0-----:R-:W-:Y:S01]  /*0040*/  VIADD R1, R1, 0xfffffff8 ;  /* 0xfffffff801017836 */ /* 0x001fe20000000000 */
[----:B------:R-:W0:Y:S01]  /*0050*/  LDCU.64 UR6, c[0x4][0x8] ;  /* 0x01000100ff0677ac */ /* 0x000e220008000a00 */
[----:B-1----:R-:W-:-:S05]  /*0060*/  IMAD.WIDE.U32 R2, R10, 0x4, R2 ;  /* 0x000000040a027825 */ /* 0x002fca00078e0002 */
[----:B--2---:R-:W2:Y:S01]  /*0070*/  LDG.E R11, desc[UR4][R2.64] ;  /* 0x00000004020b7981 */ /* 0x004ea2000c1e1900 */
[----:B------:R-:W-:Y:S01]  /*0080*/  MOV R0, 0x0 ;  /* 0x0000000000007802 */ /* 0x000fe20000000f00 */
[----:B------:R-:W1:Y:S01]  /*0090*/  LDCU UR4, c[0x0][0x2f8] ;  /* 0x00005f00ff0477ac */ /* 0x000e620008000800 */
[----:B0-----:R-:W-:Y:S01]  /*00a0*/  IMAD.U32 R4, RZ, RZ, UR6 ;  /* 0x00000006ff047e24 */ /* 0x001fe2000f8e00ff */
[----:B------:R-:W-:Y:S01]  /*00b0*/  MOV R5, UR7 ;  /* 0x0000000700057c02 */ /* 0x000fe20008000f00 */
[----:B------:R0:W3:Y:S01]  /*00c0*/  LDC.64 R8, c[0x4][R0] ;  /* 0x0100000000087b82 */ /* 0x0000e20000000a00 */
[----:B------:R-:W4:Y:S01]  /*00d0*/  LDCU UR5, c[0x0][0x2fc] ;  /* 0x00005f80ff0577ac */ /* 0x000f220008000800 */
[----:B-1----:R-:W-:-:S05]  /*00e0*/  IADD3 R6, P0, PT, R1, UR4, RZ ;  /* 0x0000000401067c10 */ /* 0x002fca000ff1e0ff */
[----:B----4-:R-:W-:Y:S01]  /*00f0*/  IMAD.X R7, RZ, RZ, UR5, P0 ;  /* 0x00000005ff077e24 */ /* 0x010fe200080e06ff */
[----:B--23--:R0:W-:Y:S07]  /*0100*/  STL.64 [R1], R10 ;  /* 0x0000000a01007387 */ /* 0x00c1ee0000100a00 */
[----:B------:R-:W-:-:S07]  /*0110*/  LEPC R20, `(.L_x_2) ;  /* 0x000000001014794e */ /* 0x000fce0000000000 */
[----:B0-----:R-:W-:Y:S05]  /*0120*/  CALL.ABS.NOINC R8 ;  /* 0x0000000008007343 */ /* 0x001fea0003c00000 */
.L_x_2:
[----:B------:R-:W-:Y:S05]  /*0130*/  EXIT ;  /* 0x000000000000794d */ /* 0x000fea0003800000 */
.L_x_3:
        /* <DEDUP_REMOVED lines=12> */
.L_x_5:


//--------------------- .nv.global.init           --------------------------
	.section	.nv.global.init,"aw",@progbits
.nv.global.init:
	.type		$str,@object
	.size		$str,(.L_0 - $str)
$str:
        /*0000*/ 	.byte	0x69, 0x6e, 0x70, 0x75, 0x74, 0x5b, 0x25, 0x64, 0x5d, 0x3d, 0x25, 0x64, 0x0a, 0x00
.L_0:


//--------------------- .nv.shared.reserved.0     --------------------------
	.section	.nv.shared.reserved.0,"aw",@nobits
	.weak		__nv_reservedSMEM_offset_0_alias
	.size		__nv_reservedSMEM_offset_0_alias, 0, 64
	.other		__nv_reservedSMEM_offset_0_alias,@"STO_CUDA_RESERVED_SHARED STV_DEFAULT"
__nv_reservedSMEM_offset_0_alias:
	.zero		0
	.zero		64


//--------------------- .nv.constant0._Z34unique_idx_calc_threadIdx_blockDimPi --------------------------
	.section	.nv.constant0._Z34unique_idx_calc_threadIdx_blockDimPi,"a",@progbits
	.sectionflags	@""
	.align	4
.nv.constant0._Z34unique_idx_calc_threadIdx_blockDimPi:
	.zero		904


//--------------------- .nv.constant0._Z25unique_idx_calc_threadIdxPi --------------------------
	.section	.nv.constant0._Z25unique_idx_calc_threadIdxPi,"a",@progbits
	.sectionflags	@""
	.align	4
.nv.constant0._Z25unique_idx_calc_threadIdxPi:
	.zero		904


//--------------------- SYMBOLS --------------------------

	.type		.nv.reservedSmem.offset0,@object
	.size		.nv.reservedSmem.offset0,0x4
	.type		vprintf,@function
